//
// Generated by NVIDIA NVVM Compiler
//
// Compiler Build ID: CL-36424714
// Cuda compilation tools, release 13.0, V13.0.88
// Based on NVVM 20.0.0
//

.version 9.0
.target sm_100
.address_size 64

	// .globl	_Z20matrixMultiplyGlobalPdS_S_i

.visible .entry _Z20matrixMultiplyGlobalPdS_S_i(
	.param .u64 .ptr .align 1 _Z20matrixMultiplyGlobalPdS_S_i_param_0,
	.param .u64 .ptr .align 1 _Z20matrixMultiplyGlobalPdS_S_i_param_1,
	.param .u64 .ptr .align 1 _Z20matrixMultiplyGlobalPdS_S_i_param_2,
	.param .u32 _Z20matrixMultiplyGlobalPdS_S_i_param_3
)
{
	.reg .pred 	%p<10>;
	.reg .b32 	%r<76>;
	.reg .b64 	%rd<55>;
	.reg .b64 	%fd<67>;

	ld.param.u64 	%rd7, [_Z20matrixMultiplyGlobalPdS_S_i_param_0];
	ld.param.u64 	%rd8, [_Z20matrixMultiplyGlobalPdS_S_i_param_1];
	ld.param.u32 	%r43, [_Z20matrixMultiplyGlobalPdS_S_i_param_3];
	cvta.to.global.u64 	%rd1, %rd8;
	cvta.to.global.u64 	%rd2, %rd7;
	mov.u32 	%r1, %ctaid.y;
	mov.u32 	%r2, %ntid.y;
	mul.lo.s32 	%r3, %r1, %r2;
	mov.u32 	%r4, %tid.y;
	add.s32 	%r5, %r3, %r4;
	mov.u32 	%r44, %ctaid.x;
	mov.u32 	%r45, %ntid.x;
	mov.u32 	%r46, %tid.x;
	mad.lo.s32 	%r6, %r44, %r45, %r46;
	max.s32 	%r47, %r5, %r6;
	setp.ge.s32 	%p1, %r47, %r43;
	@%p1 bra 	$L__BB0_13;
	mul.lo.s32 	%r7, %r43, %r6;
	and.b32  	%r8, %r43, 7;
	setp.lt.u32 	%p2, %r43, 8;
	mov.f64 	%fd66, 0d0000000000000000;
	mov.b32 	%r74, 0;
	@%p2 bra 	$L__BB0_4;
	and.b32  	%r74, %r43, 2147483640;
	neg.s32 	%r72, %r74;
	mul.wide.u32 	%rd9, %r2, %r1;
	cvt.u64.u32 	%rd10, %r4;
	add.s64 	%rd11, %rd9, %rd10;
	shl.b64 	%rd12, %rd11, 3;
	add.s64 	%rd54, %rd2, %rd12;
	shl.b32 	%r11, %r43, 3;
	mad.lo.s32 	%r71, %r43, 7, %r5;
	mad.lo.s32 	%r70, %r43, 6, %r5;
	mad.lo.s32 	%r69, %r43, 5, %r5;
	shl.b32 	%r49, %r43, 2;
	add.s32 	%r68, %r5, %r49;
	mad.lo.s32 	%r67, %r43, 3, %r5;
	shl.b32 	%r50, %r43, 1;
	add.s32 	%r66, %r5, %r50;
	add.s32 	%r51, %r4, %r43;
	add.s32 	%r64, %r51, %r3;
	mov.f64 	%fd66, 0d0000000000000000;
	mul.wide.u32 	%rd29, %r11, 8;
	mov.u32 	%r65, %r7;
$L__BB0_3:
	.pragma "nounroll";
	mul.wide.s32 	%rd13, %r65, 8;
	add.s64 	%rd14, %rd1, %rd13;
	ld.global.f64 	%fd16, [%rd54];
	ld.global.f64 	%fd17, [%rd14];
	fma.rn.f64 	%fd18, %fd16, %fd17, %fd66;
	mul.wide.u32 	%rd15, %r64, 8;
	add.s64 	%rd16, %rd2, %rd15;
	ld.global.f64 	%fd19, [%rd16];
	ld.global.f64 	%fd20, [%rd14+8];
	fma.rn.f64 	%fd21, %fd19, %fd20, %fd18;
	mul.wide.u32 	%rd17, %r66, 8;
	add.s64 	%rd18, %rd2, %rd17;
	ld.global.f64 	%fd22, [%rd18];
	ld.global.f64 	%fd23, [%rd14+16];
	fma.rn.f64 	%fd24, %fd22, %fd23, %fd21;
	mul.wide.u32 	%rd19, %r67, 8;
	add.s64 	%rd20, %rd2, %rd19;
	ld.global.f64 	%fd25, [%rd20];
	ld.global.f64 	%fd26, [%rd14+24];
	fma.rn.f64 	%fd27, %fd25, %fd26, %fd24;
	mul.wide.u32 	%rd21, %r68, 8;
	add.s64 	%rd22, %rd2, %rd21;
	ld.global.f64 	%fd28, [%rd22];
	ld.global.f64 	%fd29, [%rd14+32];
	fma.rn.f64 	%fd30, %fd28, %fd29, %fd27;
	mul.wide.u32 	%rd23, %r69, 8;
	add.s64 	%rd24, %rd2, %rd23;
	ld.global.f64 	%fd31, [%rd24];
	ld.global.f64 	%fd32, [%rd14+40];
	fma.rn.f64 	%fd33, %fd31, %fd32, %fd30;
	mul.wide.u32 	%rd25, %r70, 8;
	add.s64 	%rd26, %rd2, %rd25;
	ld.global.f64 	%fd34, [%rd26];
	ld.global.f64 	%fd35, [%rd14+48];
	fma.rn.f64 	%fd36, %fd34, %fd35, %fd33;
	mul.wide.u32 	%rd27, %r71, 8;
	add.s64 	%rd28, %rd2, %rd27;
	ld.global.f64 	%fd37, [%rd28];
	ld.global.f64 	%fd38, [%rd14+56];
	fma.rn.f64 	%fd66, %fd37, %fd38, %fd36;
	add.s32 	%r72, %r72, 8;
	add.s64 	%rd54, %rd54, %rd29;
	add.s32 	%r71, %r71, %r11;
	add.s32 	%r70, %r70, %r11;
	add.s32 	%r69, %r69, %r11;
	add.s32 	%r68, %r68, %r11;
	add.s32 	%r67, %r67, %r11;
	add.s32 	%r66, %r66, %r11;
	add.s32 	%r65, %r65, 8;
	add.s32 	%r64, %r64, %r11;
	setp.ne.s32 	%p3, %r72, 0;
	@%p3 bra 	$L__BB0_3;
$L__BB0_4:
	setp.eq.s32 	%p4, %r8, 0;
	@%p4 bra 	$L__BB0_12;
	and.b32  	%r38, %r43, 3;
	setp.lt.u32 	%p5, %r8, 4;
	@%p5 bra 	$L__BB0_7;
	mad.lo.s32 	%r52, %r74, %r43, %r5;
	mul.wide.u32 	%rd30, %r52, 8;
	add.s64 	%rd31, %rd2, %rd30;
	ld.global.f64 	%fd40, [%rd31];
	add.s32 	%r53, %r74, %r7;
	mul.wide.s32 	%rd32, %r53, 8;
	add.s64 	%rd33, %rd1, %rd32;
	ld.global.f64 	%fd41, [%rd33];
	fma.rn.f64 	%fd42, %fd40, %fd41, %fd66;
	add.s32 	%r54, %r52, %r43;
	mul.wide.u32 	%rd34, %r54, 8;
	add.s64 	%rd35, %rd2, %rd34;
	ld.global.f64 	%fd43, [%rd35];
	ld.global.f64 	%fd44, [%rd33+8];
	fma.rn.f64 	%fd45, %fd43, %fd44, %fd42;
	add.s32 	%r55, %r54, %r43;
	mul.wide.u32 	%rd36, %r55, 8;
	add.s64 	%rd37, %rd2, %rd36;
	ld.global.f64 	%fd46, [%rd37];
	ld.global.f64 	%fd47, [%rd33+16];
	fma.rn.f64 	%fd48, %fd46, %fd47, %fd45;
	add.s32 	%r56, %r55, %r43;
	mul.wide.u32 	%rd38, %r56, 8;
	add.s64 	%rd39, %rd2, %rd38;
	ld.global.f64 	%fd49, [%rd39];
	ld.global.f64 	%fd50, [%rd33+24];
	fma.rn.f64 	%fd66, %fd49, %fd50, %fd48;
	add.s32 	%r74, %r74, 4;
$L__BB0_7:
	setp.eq.s32 	%p6, %r38, 0;
	@%p6 bra 	$L__BB0_12;
	setp.eq.s32 	%p7, %r38, 1;
	@%p7 bra 	$L__BB0_10;
	mad.lo.s32 	%r57, %r74, %r43, %r5;
	mul.wide.u32 	%rd40, %r57, 8;
	add.s64 	%rd41, %rd2, %rd40;
	ld.global.f64 	%fd52, [%rd41];
	add.s32 	%r58, %r74, %r7;
	mul.wide.s32 	%rd42, %r58, 8;
	add.s64 	%rd43, %rd1, %rd42;
	ld.global.f64 	%fd53, [%rd43];
	fma.rn.f64 	%fd54, %fd52, %fd53, %fd66;
	add.s32 	%r59, %r57, %r43;
	mul.wide.u32 	%rd44, %r59, 8;
	add.s64 	%rd45, %rd2, %rd44;
	ld.global.f64 	%fd55, [%rd45];
	ld.global.f64 	%fd56, [%rd43+8];
	fma.rn.f64 	%fd66, %fd55, %fd56, %fd54;
	add.s32 	%r74, %r74, 2;
$L__BB0_10:
	and.b32  	%r60, %r43, 1;
	setp.eq.b32 	%p8, %r60, 1;
	not.pred 	%p9, %p8;
	@%p9 bra 	$L__BB0_12;
	mad.lo.s32 	%r61, %r74, %r43, %r5;
	mul.wide.u32 	%rd46, %r61, 8;
	add.s64 	%rd47, %rd2, %rd46;
	ld.global.f64 	%fd57, [%rd47];
	add.s32 	%r62, %r74, %r7;
	mul.wide.s32 	%rd48, %r62, 8;
	add.s64 	%rd49, %rd1, %rd48;
	ld.global.f64 	%fd58, [%rd49];
	fma.rn.f64 	%fd66, %fd57, %fd58, %fd66;
$L__BB0_12:
	ld.param.u64 	%rd53, [_Z20matrixMultiplyGlobalPdS_S_i_param_2];
	add.s32 	%r63, %r7, %r5;
	cvta.to.global.u64 	%rd50, %rd53;
	mul.wide.s32 	%rd51, %r63, 8;
	add.s64 	%rd52, %rd50, %rd51;
	st.global.f64 	[%rd52], %fd66;
$L__BB0_13:
	ret;

}


// ===== COMPILED SASS (sm_100) =====

	.target	sm_100

	.elftype	@"ET_EXEC"


//--------------------- .note.nv.tkinfo           --------------------------
	.section	.note.nv.tkinfo,"",@"SHT_NOTE"
	.sectionflags	@"SHF_NOTE_NV_TKINFO"
	.tkinfo
        /*0018*/ 	.word	0x00000002
        /*0030*/ 	.string	""
        /*0030*/ 	.string	"ptxas"
        /*0030*/ 	.string	"Cuda compilation tools, release 13.0, V13.0.88"
        /*0030*/ 	.string	"Build cuda_13.0.r13.0/compiler.36424714_0"
        /*0030*/ 	.string	"-arch sm_100 -m 64 "



//--------------------- .note.nv.cuinfo           --------------------------
	.section	.note.nv.cuinfo,"",@"SHT_NOTE"
	.sectionflags	@"SHF_NOTE_NV_CUINFO"
        /*0018*/ 	.short	0x0002
        /*001a*/ 	.short	0x0064
        /*001c*/ 	.short	0x0082
	.zero		2


//--------------------- .nv.info                  --------------------------
	.section	.nv.info,"",@"SHT_CUDA_INFO"
	.align	4


	//----- nvinfo : EIATTR_REGCOUNT
	.align		4
        /*0000*/ 	.byte	0x04, 0x2f
        /*0002*/ 	.short	(.L_1 - .L_0)
	.align		4
.L_0:
        /*0004*/ 	.word	index@(_Z20matrixMultiplyGlobalPdS_S_i)
        /*0008*/ 	.word	0x00000020


	//----- nvinfo : EIATTR_FRAME_SIZE
	.align		4
.L_1:
        /*000c*/ 	.byte	0x04, 0x11
        /*000e*/ 	.short	(.L_3 - .L_2)
	.align		4
.L_2:
        /*0010*/ 	.word	index@(_Z20matrixMultiplyGlobalPdS_S_i)
        /*0014*/ 	.word	0x00000000


	//----- nvinfo : EIATTR_MIN_STACK_SIZE
	.align		4
.L_3:
        /*0018*/ 	.byte	0x04, 0x12
        /*001a*/ 	.short	(.L_5 - .L_4)
	.align		4
.L_4:
        /*001c*/ 	.word	index@(_Z20matrixMultiplyGlobalPdS_S_i)
        /*0020*/ 	.word	0x00000000
.L_5:


//--------------------- .nv.compat                --------------------------
	.section	.nv.compat,"",@"SHT_CUDA_COMPAT_INFO"
	.align	4
        /*0000*/ 	.byte	0x02, 0x09, 0x00, 0x00, 0x02, 0x02, 0x01, 0x00, 0x02, 0x05, 0x05, 0x00, 0x03, 0x07, 0x01, 0x01
        /*0010*/ 	.byte	0x02, 0x03, 0x00, 0x00, 0x02, 0x06, 0x01, 0x00, 0x04, 0x0b, 0x08, 0x00, 0x01, 0x00, 0x00, 0x00
        /*0020*/ 	.byte	0x00, 0x00, 0x00, 0x00


//--------------------- .nv.info._Z20matrixMultiplyGlobalPdS_S_i --------------------------
	.section	.nv.info._Z20matrixMultiplyGlobalPdS_S_i,"",@"SHT_CUDA_INFO"
	.sectionflags	@""
	.align	4


	//----- nvinfo : EIATTR_CUDA_API_VERSION
	.align		4
        /*0000*/ 	.byte	0x04, 0x37
        /*0002*/ 	.short	(.L_7 - .L_6)
.L_6:
        /*0004*/ 	.word	0x00000082


	//----- nvinfo : EIATTR_KPARAM_INFO
	.align		4
.L_7:
        /*0008*/ 	.byte	0x04, 0x17
        /*000a*/ 	.short	(.L_9 - .L_8)
.L_8:
        /*000c*/ 	.word	0x00000000
        /*0010*/ 	.short	0x0003
        /*0012*/ 	.short	0x0018
        /*0014*/ 	.byte	0x00, 0xf0, 0x11, 0x00


	//----- nvinfo : EIATTR_KPARAM_INFO
	.align		4
.L_9:
        /*0018*/ 	.byte	0x04, 0x17
        /*001a*/ 	.short	(.L_11 - .L_10)
.L_10:
        /*001c*/ 	.word	0x00000000
        /*0020*/ 	.short	0x0002
        /*0022*/ 	.short	0x0010
        /*0024*/ 	.byte	0x00, 0xf5, 0x21, 0x00


	//----- nvinfo : EIATTR_KPARAM_INFO
	.align		4
.L_11:
        /*0028*/ 	.byte	0x04, 0x17
        /*002a*/ 	.short	(.L_13 - .L_12)
.L_12:
        /*002c*/ 	.word	0x00000000
        /*0030*/ 	.short	0x0001
        /*0032*/ 	.short	0x0008
        /*0034*/ 	.byte	0x00, 0xf5, 0x21, 0x00


	//----- nvinfo : EIATTR_KPARAM_INFO
	.align		4
.L_13:
        /*0038*/ 	.byte	0x04, 0x17
        /*003a*/ 	.short	(.L_15 - .L_14)
.L_14:
        /*003c*/ 	.word	0x00000000
        /*0040*/ 	.short	0x0000
        /*0042*/ 	.short	0x0000
        /*0044*/ 	.byte	0x00, 0xf5, 0x21, 0x00


	//----- nvinfo : EIATTR_SPARSE_MMA_MASK
	.align		4
.L_15:
        /*0048*/ 	.byte	0x03, 0x50
        /*004a*/ 	.short	0x0000


	//----- nvinfo : EIATTR_MAXREG_COUNT
	.align		4
        /*004c*/ 	.byte	0x03, 0x1b
        /*004e*/ 	.short	0x00ff


	//----- nvinfo : EIATTR_MERCURY_ISA_VERSION
	.align		4
        /*0050*/ 	.byte	0x03, 0x5f
        /*0052*/ 	.short	0x0101


	//----- nvinfo : EIATTR_VRC_CTA_INIT_COUNT
	.align		4
        /*0054*/ 	.byte	0x02, 0x4a
	.zero		1
	.zero		1


	//----- nvinfo : EIATTR_EXIT_INSTR_OFFSETS
	.align		4
        /*0058*/ 	.byte	0x04, 0x1c
        /*005a*/ 	.short	(.L_17 - .L_16)


	//   ....[0]....
.L_16:
        /*005c*/ 	.word	0x000000d0


	//   ....[1]....
        /*0060*/ 	.word	0x00000930


	//----- nvinfo : EIATTR_CBANK_PARAM_SIZE
	.align		4
.L_17:
        /*0064*/ 	.byte	0x03, 0x19
        /*0066*/ 	.short	0x001c


	//----- nvinfo : EIATTR_PARAM_CBANK
	.align		4
        /*0068*/ 	.byte	0x04, 0x0a
        /*006a*/ 	.short	(.L_19 - .L_18)
	.align		4
.L_18:
        /*006c*/ 	.word	index@(.nv.constant0._Z20matrixMultiplyGlobalPdS_S_i)
        /*0070*/ 	.short	0x0380
        /*0072*/ 	.short	0x001c


	//----- nvinfo : EIATTR_SW_WAR
	.align		4
.L_19:
        /*0074*/ 	.byte	0x04, 0x36
        /*0076*/ 	.short	(.L_21 - .L_20)
.L_20:
        /*0078*/ 	.word	0x00000008
.L_21:


//--------------------- .nv.callgraph             --------------------------
	.section	.nv.callgraph,"",@"SHT_CUDA_CALLGRAPH"
	.align	4
	.sectionentsize	8
	.align		4
        /*0000*/ 	.word	0x00000000
	.align		4
        /*0004*/ 	.word	0xffffffff
	.align		4
        /*0008*/ 	.word	0x00000000
	.align		4
        /*000c*/ 	.word	0xfffffffe
	.align		4
        /*0010*/ 	.word	0x00000000
	.align		4
        /*0014*/ 	.word	0xfffffffd
	.align		4
        /*0018*/ 	.word	0x00000000
	.align		4
        /*001c*/ 	.word	0xfffffffc


//--------------------- .text._Z20matrixMultiplyGlobalPdS_S_i --------------------------
	.section	.text._Z20matrixMultiplyGlobalPdS_S_i,"ax",@progbits
	.align	128
        .global         _Z20matrixMultiplyGlobalPdS_S_i
        .type           _Z20matrixMultiplyGlobalPdS_S_i,@function
        .size           _Z20matrixMultiplyGlobalPdS_S_i,(.L_x_5 - _Z20matrixMultiplyGlobalPdS_S_i)
        .other          _Z20matrixMultiplyGlobalPdS_S_i,@"STO_CUDA_ENTRY STV_DEFAULT"
_Z20matrixMultiplyGlobalPdS_S_i:
.text._Z20matrixMultiplyGlobalPdS_S_i:
[----:B------:R-:W-:Y:S01]  /*0000*/  LDC R1, c[0x0][0x37c] ;  /* 0x0000df00ff017b82 */ /* 0x000fe20000000800 */
[----:B------:R-:W0:Y:S07]  /*0010*/  S2R R3, SR_TID.X ;  /* 0x0000000000037919 */ /* 0x000e2e0000002100 */
[----:B------:R-:W1:Y:S01]  /*0020*/  S2UR UR4, SR_CTAID.Y ;  /* 0x00000000000479c3 */ /* 0x000e620000002600 */
[----:B------:R-:W2:Y:S07]  /*0030*/  S2R R22, SR_TID.Y ;  /* 0x0000000000167919 */ /* 0x000eae0000002200 */
[----:B------:R-:W1:Y:S08]  /*0040*/  LDC R7, c[0x0][0x364] ;  /* 0x0000d900ff077b82 */ /* 0x000e700000000800 */
[----:B------:R-:W0:Y:S08]  /*0050*/  S2UR UR5, SR_CTAID.X ;  /* 0x00000000000579c3 */ /* 0x000e300000002500 */
[----:B------:R-:W0:Y:S08]  /*0060*/  LDC R4, c[0x0][0x360] ;  /* 0x0000d800ff047b82 */ /* 0x000e300000000800 */
[----:B------:R-:W3:Y:S01]  /*0070*/  LDC R0, c[0x0][0x398] ;  /* 0x0000e600ff007b82 */ /* 0x000ee20000000800 */
[----:B-1----:R-:W-:-:S02]  /*0080*/  IMAD R9, R7, UR4, RZ ;  /* 0x0000000407097c24 */ /* 0x002fc4000f8e02ff */
[----:B0-----:R-:W-:-:S03]  /*0090*/  IMAD R4, R4, UR5, R3 ;  /* 0x0000000504047c24 */ /* 0x001fc6000f8e0203 */
[----:B--2---:R-:W-:-:S04]  /*00a0*/  IADD3 R3, PT, PT, R9, R22, RZ ;  /* 0x0000001609037210 */ /* 0x004fc80007ffe0ff */
[----:B------:R-:W-:-:S04]  /*00b0*/  VIMNMX R5, PT, PT, R3, R4, !PT ;  /* 0x0000000403057248 */ /* 0x000fc80007fe0100 */
[----:B---3--:R-:W-:-:S13]  /*00c0*/  ISETP.GE.AND P0, PT, R5, R0, PT ;  /* 0x000000000500720c */ /* 0x008fda0003f06270 */
[----:B------:R-:W-:Y:S05]  /*00d0*/  @P0 EXIT ;  /* 0x000000000000094d */ /* 0x000fea0003800000 */
[C---:B------:R-:W-:Y:S01]  /*00e0*/  ISETP.GE.U32.AND P1, PT, R0.reuse, 0x8, PT ;  /* 0x000000080000780c */ /* 0x040fe20003f26070 */
[----:B------:R-:W0:Y:S01]  /*00f0*/  LDCU.64 UR6, c[0x0][0x358] ;  /* 0x00006b00ff0677ac */ /* 0x000e220008000a00 */
[----:B------:R-:W-:Y:S01]  /*0100*/  LOP3.LUT R2, R0, 0x7, RZ, 0xc0, !PT ;  /* 0x0000000700027812 */ /* 0x000fe200078ec0ff */
[----:B------:R-:W-:Y:S02]  /*0110*/  HFMA2 R5, -RZ, RZ, 0, 0 ;  /* 0x00000000ff057431 */ /* 0x000fe400000001ff */
[----:B------:R-:W-:Y:S01]  /*0120*/  IMAD R4, R4, R0, RZ ;  /* 0x0000000004047224 */ /* 0x000fe200078e02ff */
[----:B------:R-:W-:Y:S02]  /*0130*/  CS2R R16, SRZ ;  /* 0x0000000000107805 */ /* 0x000fe4000001ff00 */
[----:B------:R-:W-:-:S05]  /*0140*/  ISETP.NE.AND P0, PT, R2, RZ, PT ;  /* 0x000000ff0200720c */ /* 0x000fca0003f05270 */
[----:B------:R-:W-:Y:S08]  /*0150*/  @!P1 BRA `(.L_x_0) ;  /* 0x0000000000fc9947 */ /* 0x000ff00003800000 */
[----:B------:R-:W1:Y:S01]  /*0160*/  LDCU.64 UR8, c[0x0][0x380] ;  /* 0x00007000ff0877ac */ /* 0x000e620008000a00 */
[----:B------:R-:W-:Y:S01]  /*0170*/  IMAD.MOV.U32 R23, RZ, RZ, RZ ;  /* 0x000000ffff177224 */ /* 0x000fe200078e00ff */
[C---:B------:R-:W-:Y:S01]  /*0180*/  LOP3.LUT R5, R0.reuse, 0x7ffffff8, RZ, 0xc0, !PT ;  /* 0x7ffffff800057812 */ /* 0x040fe200078ec0ff */
[C---:B------:R-:W-:Y:S01]  /*0190*/  IMAD R24, R0.reuse, 0x7, R3 ;  /* 0x0000000700187824 */ /* 0x040fe200078e0203 */
[C---:B------:R-:W-:Y:S01]  /*01a0*/  SHF.L.U32 R8, R0.reuse, 0x3, RZ ;  /* 0x0000000300087819 */ /* 0x040fe200000006ff */
[----:B------:R-:W-:Y:S01]  /*01b0*/  IMAD.WIDE.U32 R6, R7, UR4, R22 ;  /* 0x0000000407067c25 */ /* 0x000fe2000f8e0016 */
[----:B------:R-:W-:Y:S02]  /*01c0*/  IADD3 R22, PT, PT, R9, R0, R22 ;  /* 0x0000000009167210 */ /* 0x000fe40007ffe016 */
[----:B------:R-:W-:Y:S02]  /*01d0*/  CS2R R16, SRZ ;  /* 0x0000000000107805 */ /* 0x000fe4000001ff00 */
[C---:B------:R-:W-:Y:S01]  /*01e0*/  LEA R25, R0.reuse, R3, 0x2 ;  /* 0x0000000300197211 */ /* 0x040fe200078e10ff */
[----:B------:R-:W-:-:S02]  /*01f0*/  IMAD R9, R0, 0x6, R3 ;  /* 0x0000000600097824 */ /* 0x000fc400078e0203 */
[C-C-:B------:R-:W-:Y:S02]  /*0200*/  IMAD R23, R0.reuse, 0x5, R3.reuse ;  /* 0x0000000500177824 */ /* 0x140fe400078e0203 */
[C-C-:B------:R-:W-:Y:S02]  /*0210*/  IMAD R27, R0.reuse, 0x3, R3.reuse ;  /* 0x00000003001b7824 */ /* 0x140fe400078e0203 */
[----:B------:R-:W-:Y:S01]  /*0220*/  IMAD R29, R0, 0x2, R3 ;  /* 0x00000002001d7824 */ /* 0x000fe200078e0203 */
[----:B-1----:R-:W-:-:S04]  /*0230*/  LEA R12, P1, R6, UR8, 0x3 ;  /* 0x00000008060c7c11 */ /* 0x002fc8000f8218ff */
[----:B------:R-:W-:Y:S02]  /*0240*/  LEA.HI.X R13, R6, UR9, R7, 0x3, P1 ;  /* 0x00000009060d7c11 */ /* 0x000fe400088f1c07 */
[----:B------:R-:W-:Y:S02]  /*0250*/  MOV R6, R4 ;  /* 0x0000000400067202 */ /* 0x000fe40000000f00 */
[----:B------:R-:W-:-:S07]  /*0260*/  IADD3 R7, PT, PT, -R5, RZ, RZ ;  /* 0x000000ff05077210 */ /* 0x000fce0007ffe1ff */
.L_x_1:
[----:B------:R-:W1:Y:S01]  /*0270*/  LDC.64 R10, c[0x0][0x388] ;  /* 0x0000e200ff0a7b82 */ /* 0x000e620000000a00 */
[----:B0-----:R-:W2:Y:S01]  /*0280*/  LDG.E.64 R14, desc[UR6][R12.64] ;  /* 0x000000060c0e7981 */ /* 0x001ea2000c1e1b00 */
[----:B-1----:R-:W-:-:S05]  /*0290*/  IMAD.WIDE R10, R6, 0x8, R10 ;  /* 0x00000008060a7825 */ /* 0x002fca00078e020a */
[----:B------:R-:W2:Y:S04]  /*02a0*/  LDG.E.64 R20, desc[UR6][R10.64] ;  /* 0x000000060a147981 */ /* 0x000ea8000c1e1b00 */
[----:B------:R-:W3:Y:S01]  /*02b0*/  LDG.E.64 R18, desc[UR6][R10.64+0x8] ;  /* 0x000008060a127981 */ /* 0x000ee2000c1e1b00 */
[----:B--2---:R-:W-:Y:S01]  /*02c0*/  DFMA R20, R14, R20, R16 ;  /* 0x000000140e14722b */ /* 0x004fe20000000010 */
[----:B------:R-:W0:Y:S02]  /*02d0*/  LDC.64 R14, c[0x0][0x380] ;  /* 0x0000e000ff0e7b82 */ /* 0x000e240000000a00 */
[----:B0-----:R-:W-:-:S06]  /*02e0*/  IMAD.WIDE.U32 R16, R22, 0x8, R14 ;  /* 0x0000000816107825 */ /* 0x001fcc00078e000e */
[----:B------:R-:W3:Y:S02]  /*02f0*/  LDG.E.64 R16, desc[UR6][R16.64] ;  /* 0x0000000610107981 */ /* 0x000ee4000c1e1b00 */
[----:B---3--:R-:W-:Y:S01]  /*0300*/  DFMA R18, R16, R18, R20 ;  /* 0x000000121012722b */ /* 0x008fe20000000014 */
[--C-:B------:R-:W-:Y:S01]  /*0310*/  IMAD.WIDE.U32 R16, R29, 0x8, R14.reuse ;  /* 0x000000081d107825 */ /* 0x100fe200078e000e */
[----:B------:R-:W2:Y:S05]  /*0320*/  LDG.E.64 R20, desc[UR6][R10.64+0x10] ;  /* 0x000010060a147981 */ /* 0x000eaa000c1e1b00 */
[----:B------:R-:W2:Y:S02]  /*0330*/  LDG.E.64 R16, desc[UR6][R16.64] ;  /* 0x0000000610107981 */ /* 0x000ea4000c1e1b00 */
[----:B--2---:R-:W-:Y:S01]  /*0340*/  DFMA R20, R16, R20, R18 ;  /* 0x000000141014722b */ /* 0x004fe20000000012 */
        /* <DEDUP_REMOVED lines=14> */
[----:B------:R-:W2:Y:S01]  /*0430*/  LDG.E.64 R18, desc[UR6][R18.64] ;  /* 0x0000000612127981 */ /* 0x000ea2000c1e1b00 */
[----:B------:R-:W-:-:S06]  /*0440*/  IMAD.WIDE.U32 R14, R24, 0x8, R14 ;  /* 0x00000008180e7825 */ /* 0x000fcc00078e000e */
[----:B------:R-:W3:Y:S01]  /*0450*/  LDG.E.64 R14, desc[UR6][R14.64] ;  /* 0x000000060e0e7981 */ /* 0x000ee2000c1e1b00 */
[----:B------:R-:W-:Y:S01]  /*0460*/  VIADD R7, R7, 0x8 ;  /* 0x0000000807077836 */ /* 0x000fe20000000000 */
[----:B--2---:R-:W-:Y:S02]  /*0470*/  DFMA R20, R18, R20, R16 ;  /* 0x000000141214722b */ /* 0x004fe40000000010 */
[----:B------:R-:W3:Y:S02]  /*0480*/  LDG.E.64 R16, desc[UR6][R10.64+0x38] ;  /* 0x000038060a107981 */ /* 0x000ee4000c1e1b00 */
[----:B------:R-:W-:Y:S01]  /*0490*/  ISETP.NE.AND P1, PT, R7, RZ, PT ;  /* 0x000000ff0700720c */ /* 0x000fe20003f25270 */
[----:B------:R-:W-:Y:S01]  /*04a0*/  IMAD.WIDE.U32 R12, R8, 0x8, R12 ;  /* 0x00000008080c7825 */ /* 0x000fe200078e000c */
[----:B------:R-:W-:Y:S02]  /*04b0*/  IADD3 R6, PT, PT, R6, 0x8, RZ ;  /* 0x0000000806067810 */ /* 0x000fe40007ffe0ff */
[C---:B------:R-:W-:Y:S01]  /*04c0*/  IADD3 R24, PT, PT, R8.reuse, R24, RZ ;  /* 0x0000001808187210 */ /* 0x040fe20007ffe0ff */
[C---:B------:R-:W-:Y:S01]  /*04d0*/  IMAD.IADD R9, R8.reuse, 0x1, R9 ;  /* 0x0000000108097824 */ /* 0x040fe200078e0209 */
[C---:B------:R-:W-:Y:S01]  /*04e0*/  IADD3 R23, PT, PT, R8.reuse, R23, RZ ;  /* 0x0000001708177210 */ /* 0x040fe20007ffe0ff */
[C---:B------:R-:W-:Y:S01]  /*04f0*/  IMAD.IADD R29, R8.reuse, 0x1, R29 ;  /* 0x00000001081d7824 */ /* 0x040fe200078e021d */
[----:B------:R-:W-:-:S02]  /*0500*/  IADD3 R25, PT, PT, R8, R25, RZ ;  /* 0x0000001908197210 */ /* 0x000fc40007ffe0ff */
[C---:B------:R-:W-:Y:S02]  /*0510*/  IADD3 R27, PT, PT, R8.reuse, R27, RZ ;  /* 0x0000001b081b7210 */ /* 0x040fe40007ffe0ff */
[----:B------:R-:W-:Y:S01]  /*0520*/  IADD3 R22, PT, PT, R8, R22, RZ ;  /* 0x0000001608167210 */ /* 0x000fe20007ffe0ff */
[----:B---3--:R-:W-:Y:S01]  /*0530*/  DFMA R16, R14, R16, R20 ;  /* 0x000000100e10722b */ /* 0x008fe20000000014 */
[----:B------:R-:W-:Y:S10]  /*0540*/  @P1 BRA `(.L_x_1) ;  /* 0xfffffffc00481947 */ /* 0x000ff4000383ffff */
.L_x_0:
[----:B------:R-:W-:Y:S05]  /*0550*/  @!P0 BRA `(.L_x_2) ;  /* 0x0000000000e48947 */ /* 0x000fea0003800000 */
[----:B------:R-:W-:Y:S02]  /*0560*/  ISETP.GE.U32.AND P0, PT, R2, 0x4, PT ;  /* 0x000000040200780c */ /* 0x000fe40003f06070 */
[----:B------:R-:W-:-:S04]  /*0570*/  LOP3.LUT R26, R0, 0x3, RZ, 0xc0, !PT ;  /* 0x00000003001a7812 */ /* 0x000fc800078ec0ff */
[----:B------:R-:W-:-:S07]  /*0580*/  ISETP.NE.AND P1, PT, R26, RZ, PT ;  /* 0x000000ff1a00720c */ /* 0x000fce0003f25270 */
[----:B------:R-:W-:Y:S06]  /*0590*/  @!P0 BRA `(.L_x_3) ;  /* 0x0000000000648947 */ /* 0x000fec0003800000 */
[----:B------:R-:W1:Y:S01]  /*05a0*/  LDC.64 R20, c[0x0][0x388] ;  /* 0x0000e200ff147b82 */ /* 0x000e620000000a00 */
[----:B------:R-:W-:Y:S01]  /*05b0*/  IADD3 R9, PT, PT, R4, R5, RZ ;  /* 0x0000000504097210 */ /* 0x000fe20007ffe0ff */
[----:B------:R-:W-:-:S05]  /*05c0*/  IMAD R7, R5, R0, R3 ;  /* 0x0000000005077224 */ /* 0x000fca00078e0203 */
[----:B------:R-:W-:Y:S01]  /*05d0*/  IADD3 R11, PT, PT, R7, R0, RZ ;  /* 0x00000000070b7210 */ /* 0x000fe20007ffe0ff */
[----:B------:R-:W2:Y:S01]  /*05e0*/  LDC.64 R22, c[0x0][0x380] ;  /* 0x0000e000ff167b82 */ /* 0x000ea20000000a00 */
[----:B-1----:R-:W-:-:S04]  /*05f0*/  IMAD.WIDE R20, R9, 0x8, R20 ;  /* 0x0000000809147825 */ /* 0x002fc800078e0214 */
[--C-:B--2---:R-:W-:Y:S02]  /*0600*/  IMAD.WIDE.U32 R8, R7, 0x8, R22.reuse ;  /* 0x0000000807087825 */ /* 0x104fe400078e0016 */
[----:B0-----:R-:W2:Y:S02]  /*0610*/  LDG.E.64 R6, desc[UR6][R20.64] ;  /* 0x0000000614067981 */ /* 0x001ea4000c1e1b00 */
[C---:B------:R-:W-:Y:S02]  /*0620*/  IMAD.WIDE.U32 R12, R11.reuse, 0x8, R22 ;  /* 0x000000080b0c7825 */ /* 0x040fe400078e0016 */
[----:B------:R-:W2:Y:S02]  /*0630*/  LDG.E.64 R8, desc[UR6][R8.64] ;  /* 0x0000000608087981 */ /* 0x000ea4000c1e1b00 */
[----:B------:R-:W-:Y:S02]  /*0640*/  IMAD.IADD R15, R11, 0x1, R0 ;  /* 0x000000010b0f7824 */ /* 0x000fe400078e0200 */
[----:B------:R-:W3:Y:S02]  /*0650*/  LDG.E.64 R10, desc[UR6][R20.64+0x8] ;  /* 0x00000806140a7981 */ /* 0x000ee4000c1e1b00 */
[----:B------:R-:W-:-:S02]  /*0660*/  IMAD.WIDE.U32 R18, R15, 0x8, R22 ;  /* 0x000000080f127825 */ /* 0x000fc400078e0016 */
[----:B------:R-:W3:Y:S01]  /*0670*/  LDG.E.64 R12, desc[UR6][R12.64] ;  /* 0x000000060c0c7981 */ /* 0x000ee2000c1e1b00 */
[----:B------:R-:W-:-:S03]  /*0680*/  IADD3 R25, PT, PT, R15, R0, RZ ;  /* 0x000000000f197210 */ /* 0x000fc60007ffe0ff */
[----:B------:R-:W4:Y:S02]  /*0690*/  LDG.E.64 R14, desc[UR6][R20.64+0x10] ;  /* 0x00001006140e7981 */ /* 0x000f24000c1e1b00 */
[----:B------:R-:W-:Y:S02]  /*06a0*/  IMAD.WIDE.U32 R22, R25, 0x8, R22 ;  /* 0x0000000819167825 */ /* 0x000fe400078e0016 */
[----:B------:R-:W4:Y:S04]  /*06b0*/  LDG.E.64 R18, desc[UR6][R18.64] ;  /* 0x0000000612127981 */ /* 0x000f28000c1e1b00 */
[----:B------:R-:W5:Y:S04]  /*06c0*/  LDG.E.64 R24, desc[UR6][R20.64+0x18] ;  /* 0x0000180614187981 */ /* 0x000f68000c1e1b00 */
[----:B------:R-:W5:Y:S01]  /*06d0*/  LDG.E.64 R22, desc[UR6][R22.64] ;  /* 0x0000000616167981 */ /* 0x000f62000c1e1b00 */
[----:B------:R-:W-:Y:S01]  /*06e0*/  IADD3 R5, PT, PT, R5, 0x4, RZ ;  /* 0x0000000405057810 */ /* 0x000fe20007ffe0ff */
[----:B--2---:R-:W-:-:S08]  /*06f0*/  DFMA R6, R8, R6, R16 ;  /* 0x000000060806722b */ /* 0x004fd00000000010 */
[----:B---3--:R-:W-:-:S08]  /*0700*/  DFMA R6, R12, R10, R6 ;  /* 0x0000000a0c06722b */ /* 0x008fd00000000006 */
[----:B----4-:R-:W-:-:S08]  /*0710*/  DFMA R6, R18, R14, R6 ;  /* 0x0000000e1206722b */ /* 0x010fd00000000006 */
[----:B-----5:R-:W-:-:S11]  /*0720*/  DFMA R16, R22, R24, R6 ;  /* 0x000000181610722b */ /* 0x020fd60000000006 */
.L_x_3:
[----:B------:R-:W-:Y:S05]  /*0730*/  @!P1 BRA `(.L_x_2) ;  /* 0x00000000006c9947 */ /* 0x000fea0003800000 */
[----:B------:R-:W1:Y:S01]  /*0740*/  LDC.64 R14, c[0x0][0x380] ;  /* 0x0000e000ff0e7b82 */ /* 0x000e620000000a00 */
[----:B------:R-:W-:Y:S02]  /*0750*/  ISETP.NE.AND P0, PT, R26, 0x1, PT ;  /* 0x000000011a00780c */ /* 0x000fe40003f05270 */
[----:B------:R-:W-:-:S04]  /*0760*/  LOP3.LUT R2, R0, 0x1, RZ, 0xc0, !PT ;  /* 0x0000000100027812 */ /* 0x000fc800078ec0ff */
[----:B------:R-:W-:Y:S01]  /*0770*/  ISETP.NE.U32.AND P1, PT, R2, 0x1, PT ;  /* 0x000000010200780c */ /* 0x000fe20003f25070 */
[----:B------:R-:W2:Y:S06]  /*0780*/  LDC.64 R20, c[0x0][0x388] ;  /* 0x0000e200ff147b82 */ /* 0x000eac0000000a00 */
[C---:B------:R-:W-:Y:S01]  /*0790*/  @P0 IMAD R7, R5.reuse, R0, R3 ;  /* 0x0000000005070224 */ /* 0x040fe200078e0203 */
[----:B------:R-:W-:Y:S01]  /*07a0*/  @P0 IADD3 R19, PT, PT, R4, R5, RZ ;  /* 0x0000000504130210 */ /* 0x000fe20007ffe0ff */
[----:B------:R-:W3:Y:S01]  /*07b0*/  LDC.64 R12, c[0x0][0x380] ;  /* 0x0000e000ff0c7b82 */ /* 0x000ee20000000a00 */
[----:B------:R-:W-:-:S07]  /*07c0*/  @P0 IADD3 R5, PT, PT, R5, 0x2, RZ ;  /* 0x0000000205050810 */ /* 0x000fce0007ffe0ff */
[----:B------:R-:W4:Y:S01]  /*07d0*/  LDC.64 R10, c[0x0][0x388] ;  /* 0x0000e200ff0a7b82 */ /* 0x000f220000000a00 */
[----:B-1----:R-:W-:-:S06]  /*07e0*/  @P0 IMAD.WIDE.U32 R8, R7, 0x8, R14 ;  /* 0x0000000807080825 */ /* 0x002fcc00078e000e */
[----:B0-----:R-:W5:Y:S01]  /*07f0*/  @P0 LDG.E.64 R8, desc[UR6][R8.64] ;  /* 0x0000000608080981 */ /* 0x001f62000c1e1b00 */
[----:B--2---:R-:W-:-:S04]  /*0800*/  @P0 IMAD.WIDE R20, R19, 0x8, R20 ;  /* 0x0000000813140825 */ /* 0x004fc800078e0214 */
[----:B------:R-:W-:Y:S02]  /*0810*/  @P0 IMAD.IADD R19, R7, 0x1, R0 ;  /* 0x0000000107130824 */ /* 0x000fe400078e0200 */
[----:B------:R-:W5:Y:S02]  /*0820*/  @P0 LDG.E.64 R6, desc[UR6][R20.64] ;  /* 0x0000000614060981 */ /* 0x000f64000c1e1b00 */
[----:B------:R-:W-:Y:S02]  /*0830*/  @P0 IMAD.WIDE.U32 R18, R19, 0x8, R14 ;  /* 0x0000000813120825 */ /* 0x000fe400078e000e */
[----:B------:R-:W2:Y:S02]  /*0840*/  @P0 LDG.E.64 R14, desc[UR6][R20.64+0x8] ;  /* 0x00000806140e0981 */ /* 0x000ea4000c1e1b00 */
[----:B------:R-:W-:Y:S01]  /*0850*/  @!P1 IMAD R23, R5, R0, R3 ;  /* 0x0000000005179224 */ /* 0x000fe200078e0203 */
[----:B------:R-:W-:Y:S01]  /*0860*/  @!P1 IADD3 R5, PT, PT, R4, R5, RZ ;  /* 0x0000000504059210 */ /* 0x000fe20007ffe0ff */
[----:B------:R-:W2:Y:S02]  /*0870*/  @P0 LDG.E.64 R18, desc[UR6][R18.64] ;  /* 0x0000000612120981 */ /* 0x000ea4000c1e1b00 */
[----:B---3--:R-:W-:-:S04]  /*0880*/  @!P1 IMAD.WIDE.U32 R12, R23, 0x8, R12 ;  /* 0x00000008170c9825 */ /* 0x008fc800078e000c */
[----:B----4-:R-:W-:Y:S02]  /*0890*/  @!P1 IMAD.WIDE R10, R5, 0x8, R10 ;  /* 0x00000008050a9825 */ /* 0x010fe400078e020a */
[----:B------:R-:W3:Y:S04]  /*08a0*/  @!P1 LDG.E.64 R12, desc[UR6][R12.64] ;  /* 0x000000060c0c9981 */ /* 0x000ee8000c1e1b00 */
[----:B------:R-:W3:Y:S01]  /*08b0*/  @!P1 LDG.E.64 R10, desc[UR6][R10.64] ;  /* 0x000000060a0a9981 */ /* 0x000ee2000c1e1b00 */
[----:B-----5:R-:W-:-:S08]  /*08c0*/  @P0 DFMA R6, R8, R6, R16 ;  /* 0x000000060806022b */ /* 0x020fd00000000010 */
[----:B--2---:R-:W-:-:S08]  /*08d0*/  @P0 DFMA R16, R18, R14, R6 ;  /* 0x0000000e1210022b */ /* 0x004fd00000000006 */
[----:B---3--:R-:W-:-:S11]  /*08e0*/  @!P1 DFMA R16, R12, R10, R16 ;  /* 0x0000000a0c10922b */ /* 0x008fd60000000010 */
.L_x_2:
[----:B------:R-:W1:Y:S01]  /*08f0*/  LDC.64 R6, c[0x0][0x390] ;  /* 0x0000e400ff067b82 */ /* 0x000e620000000a00 */
[----:B------:R-:W-:-:S05]  /*0900*/  IADD3 R3, PT, PT, R3, R4, RZ ;  /* 0x0000000403037210 */ /* 0x000fca0007ffe0ff */
[----:B-1----:R-:W-:-:S05]  /*0910*/  IMAD.WIDE R2, R3, 0x8, R6 ;  /* 0x0000000803027825 */ /* 0x002fca00078e0206 */
[----:B0-----:R-:W-:Y:S01]  /*0920*/  STG.E.64 desc[UR6][R2.64], R16 ;  /* 0x0000001002007986 */ /* 0x001fe2000c101b06 */
[----:B------:R-:W-:Y:S05]  /*0930*/  EXIT ;  /* 0x000000000000794d */ /* 0x000fea0003800000 */
.L_x_4:
[----:B------:R-:W-:-:S00]  /*0940*/  BRA `(.L_x_4) ;  /* 0xfffffffc00fc7947 */ /* 0x000fc0000383ffff */
[----:B------:R-:W-:-:S00]  /*0950*/  NOP ;  /* 0x0000000000007918 */ /* 0x000fc00000000000 */
        /* <DEDUP_REMOVED lines=10> */
.L_x_5:


//--------------------- .nv.shared.reserved.0     --------------------------
	.section	.nv.shared.reserved.0,"aw",@nobits
	.weak		__nv_reservedSMEM_offset_0_alias
	.size		__nv_reservedSMEM_offset_0_alias, 0, 64
	.other		__nv_reservedSMEM_offset_0_alias,@"STO_CUDA_RESERVED_SHARED STV_DEFAULT"
__nv_reservedSMEM_offset_0_alias:
	.zero		0
	.zero		64


//--------------------- .nv.constant0._Z20matrixMultiplyGlobalPdS_S_i --------------------------
	.section	.nv.constant0._Z20matrixMultiplyGlobalPdS_S_i,"a",@progbits
	.sectionflags	@""
	.align	4
.nv.constant0._Z20matrixMultiplyGlobalPdS_S_i:
	.zero		924


//--------------------- SYMBOLS --------------------------

	.type		.nv.reservedSmem.offset0,@object
	.size		.nv.reservedSmem.offset0,0x4
